//
// Generated by NVIDIA NVVM Compiler
//
// Compiler Build ID: CL-36424714
// Cuda compilation tools, release 13.0, V13.0.88
// Based on NVVM 20.0.0
//

.version 9.0
.target sm_100
.address_size 64

	// .globl	_Z19insertionSortKernelPii

.visible .entry _Z19insertionSortKernelPii(
	.param .u64 .ptr .align 1 _Z19insertionSortKernelPii_param_0,
	.param .u32 _Z19insertionSortKernelPii_param_1
)
{
	.reg .pred 	%p<4>;
	.reg .b32 	%r<10>;
	.reg .b64 	%rd<15>;

	ld.param.u64 	%rd5, [_Z19insertionSortKernelPii_param_0];
	cvta.to.global.u64 	%rd1, %rd5;
	mov.u32 	%r8, %tid.x;
	mul.wide.u32 	%rd6, %r8, 4;
	add.s64 	%rd7, %rd1, %rd6;
	ld.global.u32 	%r2, [%rd7];
	setp.eq.s32 	%p1, %r8, 0;
	mov.b64 	%rd14, 0;
	@%p1 bra 	$L__BB0_4;
$L__BB0_1:
	add.s32 	%r4, %r8, -1;
	mul.wide.u32 	%rd8, %r4, 4;
	add.s64 	%rd9, %rd1, %rd8;
	ld.global.u32 	%r5, [%rd9];
	setp.le.s32 	%p2, %r5, %r2;
	mov.u32 	%r9, %r8;
	@%p2 bra 	$L__BB0_3;
	mul.wide.u32 	%rd10, %r8, 4;
	add.s64 	%rd11, %rd1, %rd10;
	st.global.u32 	[%rd11], %r5;
	setp.gt.u32 	%p3, %r8, 1;
	mov.b32 	%r9, 0;
	mov.u32 	%r8, %r4;
	@%p3 bra 	$L__BB0_1;
$L__BB0_3:
	cvt.u64.u32 	%rd14, %r9;
$L__BB0_4:
	shl.b64 	%rd12, %rd14, 2;
	add.s64 	%rd13, %rd1, %rd12;
	st.global.u32 	[%rd13], %r2;
	ret;

}


// ===== COMPILED SASS (sm_100) =====

	.target	sm_100

	.elftype	@"ET_EXEC"


//--------------------- .note.nv.tkinfo           --------------------------
	.section	.note.nv.tkinfo,"",@"SHT_NOTE"
	.sectionflags	@"SHF_NOTE_NV_TKINFO"
	.tkinfo
        /*0018*/ 	.word	0x00000002
        /*0030*/ 	.string	""
        /*0030*/ 	.string	"ptxas"
        /*0030*/ 	.string	"Cuda compilation tools, release 13.0, V13.0.88"
        /*0030*/ 	.string	"Build cuda_13.0.r13.0/compiler.36424714_0"
        /*0030*/ 	.string	"-arch sm_100 -m 64 "



//--------------------- .note.nv.cuinfo           --------------------------
	.section	.note.nv.cuinfo,"",@"SHT_NOTE"
	.sectionflags	@"SHF_NOTE_NV_CUINFO"
        /*0018*/ 	.short	0x0002
        /*001a*/ 	.short	0x0064
        /*001c*/ 	.short	0x0082
	.zero		2


//--------------------- .nv.info                  --------------------------
	.section	.nv.info,"",@"SHT_CUDA_INFO"
	.align	4


	//----- nvinfo : EIATTR_REGCOUNT
	.align		4
        /*0000*/ 	.byte	0x04, 0x2f
        /*0002*/ 	.short	(.L_1 - .L_0)
	.align		4
.L_0:
        /*0004*/ 	.word	index@(_Z19insertionSortKernelPii)
        /*0008*/ 	.word	0x0000000e


	//----- nvinfo : EIATTR_FRAME_SIZE
	.align		4
.L_1:
        /*000c*/ 	.byte	0x04, 0x11
        /*000e*/ 	.short	(.L_3 - .L_2)
	.align		4
.L_2:
        /*0010*/ 	.word	index@(_Z19insertionSortKernelPii)
        /*0014*/ 	.word	0x00000000


	//----- nvinfo : EIATTR_MIN_STACK_SIZE
	.align		4
.L_3:
        /*0018*/ 	.byte	0x04, 0x12
        /*001a*/ 	.short	(.L_5 - .L_4)
	.align		4
.L_4:
        /*001c*/ 	.word	index@(_Z19insertionSortKernelPii)
        /*0020*/ 	.word	0x00000000
.L_5:


//--------------------- .nv.compat                --------------------------
	.section	.nv.compat,"",@"SHT_CUDA_COMPAT_INFO"
	.align	4
        /*0000*/ 	.byte	0x02, 0x09, 0x00, 0x00, 0x02, 0x02, 0x01, 0x00, 0x02, 0x05, 0x05, 0x00, 0x03, 0x07, 0x01, 0x01
        /*0010*/ 	.byte	0x02, 0x03, 0x00, 0x00, 0x02, 0x06, 0x01, 0x00, 0x04, 0x0b, 0x08, 0x00, 0x09, 0x00, 0x00, 0x00
        /*0020*/ 	.byte	0x00, 0x00, 0x00, 0x00


//--------------------- .nv.info._Z19insertionSortKernelPii --------------------------
	.section	.nv.info._Z19insertionSortKernelPii,"",@"SHT_CUDA_INFO"
	.sectionflags	@""
	.align	4


	//----- nvinfo : EIATTR_CUDA_API_VERSION
	.align		4
        /*0000*/ 	.byte	0x04, 0x37
        /*0002*/ 	.short	(.L_7 - .L_6)
.L_6:
        /*0004*/ 	.word	0x00000082


	//----- nvinfo : EIATTR_KPARAM_INFO
	.align		4
.L_7:
        /*0008*/ 	.byte	0x04, 0x17
        /*000a*/ 	.short	(.L_9 - .L_8)
.L_8:
        /*000c*/ 	.word	0x00000000
        /*0010*/ 	.short	0x0001
        /*0012*/ 	.short	0x0008
        /*0014*/ 	.byte	0x00, 0xf0, 0x11, 0x00


	//----- nvinfo : EIATTR_KPARAM_INFO
	.align		4
.L_9:
        /*0018*/ 	.byte	0x04, 0x17
        /*001a*/ 	.short	(.L_11 - .L_10)
.L_10:
        /*001c*/ 	.word	0x00000000
        /*0020*/ 	.short	0x0000
        /*0022*/ 	.short	0x0000
        /*0024*/ 	.byte	0x00, 0xf5, 0x21, 0x00


	//----- nvinfo : EIATTR_SPARSE_MMA_MASK
	.align		4
.L_11:
        /*0028*/ 	.byte	0x03, 0x50
        /*002a*/ 	.short	0x0000


	//----- nvinfo : EIATTR_MAXREG_COUNT
	.align		4
        /*002c*/ 	.byte	0x03, 0x1b
        /*002e*/ 	.short	0x00ff


	//----- nvinfo : EIATTR_MERCURY_ISA_VERSION
	.align		4
        /*0030*/ 	.byte	0x03, 0x5f
        /*0032*/ 	.short	0x0101


	//----- nvinfo : EIATTR_VRC_CTA_INIT_COUNT
	.align		4
        /*0034*/ 	.byte	0x02, 0x4a
	.zero		1
	.zero		1


	//----- nvinfo : EIATTR_EXIT_INSTR_OFFSETS
	.align		4
        /*0038*/ 	.byte	0x04, 0x1c
        /*003a*/ 	.short	(.L_13 - .L_12)


	//   ....[0]....
.L_12:
        /*003c*/ 	.word	0x000001f0


	//----- nvinfo : EIATTR_CRS_STACK_SIZE
	.align		4
.L_13:
        /*0040*/ 	.byte	0x04, 0x1e
        /*0042*/ 	.short	(.L_15 - .L_14)
.L_14:
        /*0044*/ 	.word	0x00000000


	//----- nvinfo : EIATTR_CBANK_PARAM_SIZE
	.align		4
.L_15:
        /*0048*/ 	.byte	0x03, 0x19
        /*004a*/ 	.short	0x000c


	//----- nvinfo : EIATTR_PARAM_CBANK
	.align		4
        /*004c*/ 	.byte	0x04, 0x0a
        /*004e*/ 	.short	(.L_17 - .L_16)
	.align		4
.L_16:
        /*0050*/ 	.word	index@(.nv.constant0._Z19insertionSortKernelPii)
        /*0054*/ 	.short	0x0380
        /*0056*/ 	.short	0x000c


	//----- nvinfo : EIATTR_SW_WAR
	.align		4
.L_17:
        /*0058*/ 	.byte	0x04, 0x36
        /*005a*/ 	.short	(.L_19 - .L_18)
.L_18:
        /*005c*/ 	.word	0x00000008
.L_19:


//--------------------- .nv.callgraph             --------------------------
	.section	.nv.callgraph,"",@"SHT_CUDA_CALLGRAPH"
	.align	4
	.sectionentsize	8
	.align		4
        /*0000*/ 	.word	0x00000000
	.align		4
        /*0004*/ 	.word	0xffffffff
	.align		4
        /*0008*/ 	.word	0x00000000
	.align		4
        /*000c*/ 	.word	0xfffffffe
	.align		4
        /*0010*/ 	.word	0x00000000
	.align		4
        /*0014*/ 	.word	0xfffffffd
	.align		4
        /*0018*/ 	.word	0x00000000
	.align		4
        /*001c*/ 	.word	0xfffffffc


//--------------------- .text._Z19insertionSortKernelPii --------------------------
	.section	.text._Z19insertionSortKernelPii,"ax",@progbits
	.align	128
        .global         _Z19insertionSortKernelPii
        .type           _Z19insertionSortKernelPii,@function
        .size           _Z19insertionSortKernelPii,(.L_x_6 - _Z19insertionSortKernelPii)
        .other          _Z19insertionSortKernelPii,@"STO_CUDA_ENTRY STV_DEFAULT"
_Z19insertionSortKernelPii:
.text._Z19insertionSortKernelPii:
[----:B------:R-:W-:Y:S01]  /*0000*/  LDC R1, c[0x0][0x37c] ;  /* 0x0000df00ff017b82 */ /* 0x000fe20000000800 */
[----:B------:R-:W0:Y:S07]  /*0010*/  S2R R9, SR_TID.X ;  /* 0x0000000000097919 */ /* 0x000e2e0000002100 */
[----:B------:R-:W0:Y:S01]  /*0020*/  LDC.64 R2, c[0x0][0x380] ;  /* 0x0000e000ff027b82 */ /* 0x000e220000000a00 */
[----:B------:R-:W1:Y:S01]  /*0030*/  LDCU.64 UR4, c[0x0][0x358] ;  /* 0x00006b00ff0477ac */ /* 0x000e620008000a00 */
[----:B0-----:R-:W-:-:S05]  /*0040*/  IMAD.WIDE.U32 R2, R9, 0x4, R2 ;  /* 0x0000000409027825 */ /* 0x001fca00078e0002 */
[----:B-1----:R0:W5:Y:S01]  /*0050*/  LDG.E R7, desc[UR4][R2.64] ;  /* 0x0000000402077981 */ /* 0x002162000c1e1900 */
[----:B------:R-:W-:Y:S01]  /*0060*/  ISETP.NE.AND P0, PT, R9, RZ, PT ;  /* 0x000000ff0900720c */ /* 0x000fe20003f05270 */
[----:B------:R-:W-:Y:S01]  /*0070*/  BSSY.RECONVERGENT B0, `(.L_x_0) ;  /* 0x0000013000007945 */ /* 0x000fe20003800200 */
[----:B------:R-:W-:-:S11]  /*0080*/  CS2R R4, SRZ ;  /* 0x0000000000047805 */ /* 0x000fd6000001ff00 */
[----:B0-----:R-:W-:Y:S05]  /*0090*/  @!P0 BRA `(.L_x_1) ;  /* 0x0000000000408947 */ /* 0x001fea0003800000 */
[----:B------:R-:W0:Y:S01]  /*00a0*/  LDC.64 R4, c[0x0][0x380] ;  /* 0x0000e000ff047b82 */ /* 0x000e220000000a00 */
[----:B------:R-:W-:Y:S01]  /*00b0*/  BSSY.RECONVERGENT B1, `(.L_x_2) ;  /* 0x000000c000017945 */ /* 0x000fe20003800200 */
.L_x_4:
[----:B------:R-:W-:-:S04]  /*00c0*/  VIADD R11, R9, 0xffffffff ;  /* 0xffffffff090b7836 */ /* 0x000fc80000000000 */
[----:B01----:R-:W-:-:S05]  /*00d0*/  IMAD.WIDE.U32 R2, R11, 0x4, R4 ;  /* 0x000000040b027825 */ /* 0x003fca00078e0004 */
[----:B------:R-:W2:Y:S02]  /*00e0*/  LDG.E R0, desc[UR4][R2.64] ;  /* 0x0000000402007981 */ /* 0x000ea4000c1e1900 */
[----:B--2--5:R-:W-:-:S13]  /*00f0*/  ISETP.GT.AND P0, PT, R0, R7, PT ;  /* 0x000000070000720c */ /* 0x024fda0003f04270 */
[----:B------:R-:W-:Y:S05]  /*0100*/  @!P0 BRA `(.L_x_3) ;  /* 0x0000000000188947 */ /* 0x000fea0003800000 */
[C---:B------:R-:W-:Y:S01]  /*0110*/  IMAD.WIDE.U32 R2, R9.reuse, 0x4, R4 ;  /* 0x0000000409027825 */ /* 0x040fe200078e0004 */
[----:B------:R-:W-:-:S03]  /*0120*/  ISETP.GT.U32.AND P0, PT, R9, 0x1, PT ;  /* 0x000000010900780c */ /* 0x000fc60003f04070 */
[----:B------:R-:W-:Y:S01]  /*0130*/  IMAD.MOV.U32 R9, RZ, RZ, R11 ;  /* 0x000000ffff097224 */ /* 0x000fe200078e000b */
[----:B------:R1:W-:Y:S09]  /*0140*/  STG.E desc[UR4][R2.64], R0 ;  /* 0x0000000002007986 */ /* 0x0003f2000c101904 */
[----:B------:R-:W-:Y:S05]  /*0150*/  @P0 BRA `(.L_x_4) ;  /* 0xfffffffc00d80947 */ /* 0x000fea000383ffff */
[----:B------:R-:W-:-:S07]  /*0160*/  HFMA2 R9, -RZ, RZ, 0, 0 ;  /* 0x00000000ff097431 */ /* 0x000fce00000001ff */
.L_x_3:
[----:B------:R-:W-:Y:S05]  /*0170*/  BSYNC.RECONVERGENT B1 ;  /* 0x0000000000017941 */ /* 0x000fea0003800200 */
.L_x_2:
[----:B------:R-:W-:Y:S01]  /*0180*/  IMAD.MOV.U32 R4, RZ, RZ, R9 ;  /* 0x000000ffff047224 */ /* 0x000fe200078e0009 */
[----:B------:R-:W-:-:S07]  /*0190*/  MOV R5, RZ ;  /* 0x000000ff00057202 */ /* 0x000fce0000000f00 */
.L_x_1:
[----:B------:R-:W-:Y:S05]  /*01a0*/  BSYNC.RECONVERGENT B0 ;  /* 0x0000000000007941 */ /* 0x000fea0003800200 */
.L_x_0:
[----:B------:R-:W1:Y:S02]  /*01b0*/  LDCU.64 UR6, c[0x0][0x380] ;  /* 0x00007000ff0677ac */ /* 0x000e640008000a00 */
[----:B-1----:R-:W-:-:S04]  /*01c0*/  LEA R2, P0, R4, UR6, 0x2 ;  /* 0x0000000604027c11 */ /* 0x002fc8000f8010ff */
[----:B------:R-:W-:-:S05]  /*01d0*/  LEA.HI.X R3, R4, UR7, R5, 0x2, P0 ;  /* 0x0000000704037c11 */ /* 0x000fca00080f1405 */
[----:B-----5:R-:W-:Y:S01]  /*01e0*/  STG.E desc[UR4][R2.64], R7 ;  /* 0x0000000702007986 */ /* 0x020fe2000c101904 */
[----:B------:R-:W-:Y:S05]  /*01f0*/  EXIT ;  /* 0x000000000000794d */ /* 0x000fea0003800000 */
.L_x_5:
[----:B------:R-:W-:-:S00]  /*0200*/  BRA `(.L_x_5) ;  /* 0xfffffffc00fc7947 */ /* 0x000fc0000383ffff */
[----:B------:R-:W-:-:S00]  /*0210*/  NOP ;  /* 0x0000000000007918 */ /* 0x000fc00000000000 */
        /* <DEDUP_REMOVED lines=14> */
.L_x_6:


//--------------------- .nv.shared.reserved.0     --------------------------
	.section	.nv.shared.reserved.0,"aw",@nobits
	.weak		__nv_reservedSMEM_offset_0_alias
	.size		__nv_reservedSMEM_offset_0_alias, 0, 64
	.other		__nv_reservedSMEM_offset_0_alias,@"STO_CUDA_RESERVED_SHARED STV_DEFAULT"
__nv_reservedSMEM_offset_0_alias:
	.zero		0
	.zero		64


//--------------------- .nv.constant0._Z19insertionSortKernelPii --------------------------
	.section	.nv.constant0._Z19insertionSortKernelPii,"a",@progbits
	.sectionflags	@""
	.align	4
.nv.constant0._Z19insertionSortKernelPii:
	.zero		908


//--------------------- SYMBOLS --------------------------

	.type		.nv.reservedSmem.offset0,@object
	.size		.nv.reservedSmem.offset0,0x4
